//
// Generated by NVIDIA NVVM Compiler
//
// Compiler Build ID: CL-36424714
// Cuda compilation tools, release 13.0, V13.0.88
// Based on NVVM 20.0.0
//

.version 9.0
.target sm_100
.address_size 64

	// .globl	_Z13printBlockIdxv
.extern .func  (.param .b32 func_retval0) vprintf
(
	.param .b64 vprintf_param_0,
	.param .b64 vprintf_param_1
)
;
.global .align 1 .b8 $str[31] = {84, 104, 114, 101, 97, 100, 32, 98, 108, 111, 99, 107, 73, 100, 120, 58, 32, 40, 37, 100, 44, 32, 37, 100, 44, 32, 37, 100, 41, 10};

.visible .entry _Z13printBlockIdxv()
{
	.local .align 8 .b8 	__local_depot0[16];
	.reg .b64 	%SP;
	.reg .b64 	%SPL;
	.reg .b32 	%r<6>;
	.reg .b64 	%rd<5>;

	mov.u64 	%SPL, __local_depot0;
	cvta.local.u64 	%SP, %SPL;
	add.u64 	%rd1, %SP, 0;
	add.u64 	%rd2, %SPL, 0;
	mov.u32 	%r1, %ctaid.x;
	mov.u32 	%r2, %ctaid.y;
	mov.u32 	%r3, %ctaid.z;
	st.local.v2.u32 	[%rd2], {%r1, %r2};
	st.local.u32 	[%rd2+8], %r3;
	mov.u64 	%rd3, $str;
	cvta.global.u64 	%rd4, %rd3;
	{ // callseq 0, 0
	.param .b64 param0;
	st.param.b64 	[param0], %rd4;
	.param .b64 param1;
	st.param.b64 	[param1], %rd1;
	.param .b32 retval0;
	call.uni (retval0), 
	vprintf, 
	(
	param0, 
	param1
	);
	ld.param.b32 	%r4, [retval0];
	} // callseq 0
	ret;

}


// ===== COMPILED SASS (sm_100) =====

	.target	sm_100

	.elftype	@"ET_EXEC"


//--------------------- .note.nv.tkinfo           --------------------------
	.section	.note.nv.tkinfo,"",@"SHT_NOTE"
	.sectionflags	@"SHF_NOTE_NV_TKINFO"
	.tkinfo
        /*0018*/ 	.word	0x00000002
        /*0030*/ 	.string	""
        /*0030*/ 	.string	"ptxas"
        /*0030*/ 	.string	"Cuda compilation tools, release 13.0, V13.0.88"
        /*0030*/ 	.string	"Build cuda_13.0.r13.0/compiler.36424714_0"
        /*0030*/ 	.string	"-arch sm_100 -m 64 "



//--------------------- .note.nv.cuinfo           --------------------------
	.section	.note.nv.cuinfo,"",@"SHT_NOTE"
	.sectionflags	@"SHF_NOTE_NV_CUINFO"
        /*0018*/ 	.short	0x0002
        /*001a*/ 	.short	0x0064
        /*001c*/ 	.short	0x0082
	.zero		2


//--------------------- .nv.info                  --------------------------
	.section	.nv.info,"",@"SHT_CUDA_INFO"
	.align	4


	//----- nvinfo : EIATTR_REGCOUNT
	.align		4
        /*0000*/ 	.byte	0x04, 0x2f
        /*0002*/ 	.short	(.L_2 - .L_1)
	.align		4
.L_1:
        /*0004*/ 	.word	index@(_Z13printBlockIdxv)
        /*0008*/ 	.word	0x00000018


	//----- nvinfo : EIATTR_FRAME_SIZE
	.align		4
.L_2:
        /*000c*/ 	.byte	0x04, 0x11
        /*000e*/ 	.short	(.L_4 - .L_3)
	.align		4
.L_3:
        /*0010*/ 	.word	index@(_Z13printBlockIdxv)
        /*0014*/ 	.word	0x00000010


	//----- nvinfo : EIATTR_MIN_STACK_SIZE
	.align		4
.L_4:
        /*0018*/ 	.byte	0x04, 0x12
        /*001a*/ 	.short	(.L_6 - .L_5)
	.align		4
.L_5:
        /*001c*/ 	.word	index@(_Z13printBlockIdxv)
        /*0020*/ 	.word	0x00000010
.L_6:


//--------------------- .nv.compat                --------------------------
	.section	.nv.compat,"",@"SHT_CUDA_COMPAT_INFO"
	.align	4
        /*0000*/ 	.byte	0x02, 0x09, 0x00, 0x00, 0x02, 0x02, 0x01, 0x00, 0x02, 0x05, 0x05, 0x00, 0x03, 0x07, 0x01, 0x01
        /*0010*/ 	.byte	0x02, 0x03, 0x00, 0x00, 0x02, 0x06, 0x01, 0x00, 0x04, 0x0b, 0x08, 0x00, 0x09, 0x00, 0x00, 0x00
        /*0020*/ 	.byte	0x00, 0x00, 0x00, 0x00


//--------------------- .nv.info._Z13printBlockIdxv --------------------------
	.section	.nv.info._Z13printBlockIdxv,"",@"SHT_CUDA_INFO"
	.sectionflags	@""
	.align	4


	//----- nvinfo : EIATTR_CUDA_API_VERSION
	.align		4
        /*0000*/ 	.byte	0x04, 0x37
        /*0002*/ 	.short	(.L_8 - .L_7)
.L_7:
        /*0004*/ 	.word	0x00000082


	//----- nvinfo : EIATTR_SPARSE_MMA_MASK
	.align		4
.L_8:
        /*0008*/ 	.byte	0x03, 0x50
        /*000a*/ 	.short	0x0000


	//----- nvinfo : EIATTR_MAXREG_COUNT
	.align		4
        /*000c*/ 	.byte	0x03, 0x1b
        /*000e*/ 	.short	0x00ff


	//----- nvinfo : EIATTR_EXTERNS
	.align		4
        /*0010*/ 	.byte	0x04, 0x0f
        /*0012*/ 	.short	(.L_10 - .L_9)


	//   ....[0]....
	.align		4
.L_9:
        /*0014*/ 	.word	index@(vprintf)


	//----- nvinfo : EIATTR_MERCURY_ISA_VERSION
	.align		4
.L_10:
        /*0018*/ 	.byte	0x03, 0x5f
        /*001a*/ 	.short	0x0101


	//----- nvinfo : EIATTR_VRC_CTA_INIT_COUNT
	.align		4
        /*001c*/ 	.byte	0x02, 0x4a
	.zero		1
	.zero		1


	//----- nvinfo : EIATTR_SYSCALL_OFFSETS
	.align		4
        /*0020*/ 	.byte	0x04, 0x46
        /*0022*/ 	.short	(.L_12 - .L_11)


	//   ....[0]....
.L_11:
        /*0024*/ 	.word	0x00000110


	//----- nvinfo : EIATTR_EXIT_INSTR_OFFSETS
	.align		4
.L_12:
        /*0028*/ 	.byte	0x04, 0x1c
        /*002a*/ 	.short	(.L_14 - .L_13)


	//   ....[0]....
.L_13:
        /*002c*/ 	.word	0x00000120


	//----- nvinfo : EIATTR_SW_WAR
	.align		4
.L_14:
        /*0030*/ 	.byte	0x04, 0x36
        /*0032*/ 	.short	(.L_16 - .L_15)
.L_15:
        /*0034*/ 	.word	0x00000008
.L_16:


//--------------------- .nv.callgraph             --------------------------
	.section	.nv.callgraph,"",@"SHT_CUDA_CALLGRAPH"
	.align	4
	.sectionentsize	8
	.align		4
        /*0000*/ 	.word	0x00000000
	.align		4
        /*0004*/ 	.word	0xffffffff
	.align		4
        /*0008*/ 	.word	index@(_Z13printBlockIdxv)
	.align		4
        /*000c*/ 	.word	index@(vprintf)
	.align		4
        /*0010*/ 	.word	0x00000000
	.align		4
        /*0014*/ 	.word	0xfffffffe
	.align		4
        /*0018*/ 	.word	0x00000000
	.align		4
        /*001c*/ 	.word	0xfffffffd
	.align		4
        /*0020*/ 	.word	0x00000000
	.align		4
        /*0024*/ 	.word	0xfffffffc


//--------------------- .nv.constant4             --------------------------
	.section	.nv.constant4,"a",@progbits
	.align	8
	.align		8
.nv.constant4:
        /*0000*/ 	.dword	vprintf
	.align		8
        /*0008*/ 	.dword	$str


//--------------------- .text._Z13printBlockIdxv  --------------------------
	.section	.text._Z13printBlockIdxv,"ax",@progbits
	.align	128
        .global         _Z13printBlockIdxv
        .type           _Z13printBlockIdxv,@function
        .size           _Z13printBlockIdxv,(.L_x_2 - _Z13printBlockIdxv)
        .other          _Z13printBlockIdxv,@"STO_CUDA_ENTRY STV_DEFAULT"
_Z13printBlockIdxv:
.text._Z13printBlockIdxv:
[----:B------:R-:W0:Y:S01]  /*0000*/  LDC R1, c[0x0][0x37c] ;  /* 0x0000df00ff017b82 */ /* 0x000e220000000800 */
[----:B------:R-:W1:Y:S01]  /*0010*/  S2R R8, SR_CTAID.X ;  /* 0x0000000000087919 */ /* 0x000e620000002500 */
[----:B0-----:R-:W-:Y:S01]  /*0020*/  VIADD R1, R1, 0xfffffff0 ;  /* 0xfffffff001017836 */ /* 0x001fe20000000000 */
[----:B------:R-:W-:Y:S01]  /*0030*/  MOV R0, 0x0 ;  /* 0x0000000000007802 */ /* 0x000fe20000000f00 */
[----:B------:R-:W0:Y:S01]  /*0040*/  LDCU UR4, c[0x0][0x2f8] ;  /* 0x00005f00ff0477ac */ /* 0x000e220008000800 */
[----:B------:R-:W1:Y:S03]  /*0050*/  S2R R9, SR_CTAID.Y ;  /* 0x0000000000097919 */ /* 0x000e660000002600 */
[----:B------:R2:W3:Y:S01]  /*0060*/  LDC.64 R2, c[0x4][R0] ;  /* 0x0100000000027b82 */ /* 0x0004e20000000a00 */
[----:B------:R-:W4:Y:S01]  /*0070*/  LDCU.64 UR6, c[0x4][0x8] ;  /* 0x01000100ff0677ac */ /* 0x000f220008000a00 */
[----:B------:R-:W5:Y:S01]  /*0080*/  S2R R10, SR_CTAID.Z ;  /* 0x00000000000a7919 */ /* 0x000f620000002700 */
[----:B------:R-:W2:Y:S01]  /*0090*/  LDCU UR5, c[0x0][0x2fc] ;  /* 0x00005f80ff0577ac */ /* 0x000ea20008000800 */
[----:B0-----:R-:W-:Y:S01]  /*00a0*/  IADD3 R6, P0, PT, R1, UR4, RZ ;  /* 0x0000000401067c10 */ /* 0x001fe2000ff1e0ff */
[----:B----4-:R-:W-:Y:S01]  /*00b0*/  IMAD.U32 R4, RZ, RZ, UR6 ;  /* 0x00000006ff047e24 */ /* 0x010fe2000f8e00ff */
[----:B------:R-:W-:-:S03]  /*00c0*/  MOV R5, UR7 ;  /* 0x0000000700057c02 */ /* 0x000fc60008000f00 */
[----:B--2---:R-:W-:Y:S01]  /*00d0*/  IMAD.X R7, RZ, RZ, UR5, P0 ;  /* 0x00000005ff077e24 */ /* 0x004fe200080e06ff */
[----:B-1----:R0:W-:Y:S04]  /*00e0*/  STL.64 [R1], R8 ;  /* 0x0000000801007387 */ /* 0x0021e80000100a00 */
[----:B-----5:R0:W-:Y:S03]  /*00f0*/  STL [R1+0x8], R10 ;  /* 0x0000080a01007387 */ /* 0x0201e60000100800 */
[----:B------:R-:W-:-:S07]  /*0100*/  LEPC R20, `(.L_x_0) ;  /* 0x000000001014794e */ /* 0x000fce0000000000 */
[----:B0--3--:R-:W-:Y:S05]  /*0110*/  CALL.ABS.NOINC R2 ;  /* 0x0000000002007343 */ /* 0x009fea0003c00000 */
.L_x_0:
[----:B------:R-:W-:Y:S05]  /*0120*/  EXIT ;  /* 0x000000000000794d */ /* 0x000fea0003800000 */
.L_x_1:
[----:B------:R-:W-:-:S00]  /*0130*/  BRA `(.L_x_1) ;  /* 0xfffffffc00fc7947 */ /* 0x000fc0000383ffff */
[----:B------:R-:W-:-:S00]  /*0140*/  NOP ;  /* 0x0000000000007918 */ /* 0x000fc00000000000 */
        /* <DEDUP_REMOVED lines=11> */
.L_x_2:


//--------------------- .nv.global.init           --------------------------
	.section	.nv.global.init,"aw",@progbits
.nv.global.init:
	.type		$str,@object
	.size		$str,(.L_0 - $str)
$str:
        /*0000*/ 	.byte	0x54, 0x68, 0x72, 0x65, 0x61, 0x64, 0x20, 0x62, 0x6c, 0x6f, 0x63, 0x6b, 0x49, 0x64, 0x78, 0x3a
        /*0010*/ 	.byte	0x20, 0x28, 0x25, 0x64, 0x2c, 0x20, 0x25, 0x64, 0x2c, 0x20, 0x25, 0x64, 0x29, 0x0a, 0x00
.L_0:


//--------------------- .nv.shared.reserved.0     --------------------------
	.section	.nv.shared.reserved.0,"aw",@nobits
	.weak		__nv_reservedSMEM_offset_0_alias
	.size		__nv_reservedSMEM_offset_0_alias, 0, 64
	.other		__nv_reservedSMEM_offset_0_alias,@"STO_CUDA_RESERVED_SHARED STV_DEFAULT"
__nv_reservedSMEM_offset_0_alias:
	.zero		0
	.zero		64


//--------------------- .nv.constant0._Z13printBlockIdxv --------------------------
	.section	.nv.constant0._Z13printBlockIdxv,"a",@progbits
	.sectionflags	@""
	.align	4
.nv.constant0._Z13printBlockIdxv:
	.zero		896


//--------------------- SYMBOLS --------------------------

	.type		.nv.reservedSmem.offset0,@object
	.size		.nv.reservedSmem.offset0,0x4
	.type		vprintf,@function
